	.headerflags	@"EF_CUDA_TEXMODE_UNIFIED EF_CUDA_64BIT_ADDRESS EF_CUDA_ACCELERATORS EF_CUDA_SM90 EF_CUDA_VIRTUAL_SM(EF_CUDA_SM90)"
	.elftype	@"ET_EXEC"


//--------------------- .nv.info                  --------------------------
	.section	.nv.info,"",@"SHT_CUDA_INFO"
	.align	4


	//----- nvinfo : EIATTR_REGCOUNT
	.align		4
        /*0000*/ 	.byte	0x04, 0x2f
        /*0002*/ 	.short	(.L_1 - .L_0)
	.align		4
.L_0:
        /*0004*/ 	.word	index@(triton_per_fused_add_div_gt_sigmoid_sum_0)
        /*0008*/ 	.word	0x00000011


	//----- nvinfo : EIATTR_MIN_STACK_SIZE
	.align		4
.L_1:
        /*000c*/ 	.byte	0x04, 0x12
        /*000e*/ 	.short	(.L_3 - .L_2)
	.align		4
.L_2:
        /*0010*/ 	.word	index@(triton_per_fused_add_div_gt_sigmoid_sum_0)
        /*0014*/ 	.word	0x00000000


	//----- nvinfo : EIATTR_FRAME_SIZE
	.align		4
.L_3:
        /*0018*/ 	.byte	0x04, 0x11
        /*001a*/ 	.short	(.L_5 - .L_4)
	.align		4
.L_4:
        /*001c*/ 	.word	index@(triton_per_fused_add_div_gt_sigmoid_sum_0)
        /*0020*/ 	.word	0x00000000


	//----- nvinfo : EIATTR_MIN_STACK_SIZE
	.align		4
.L_5:
        /*0024*/ 	.byte	0x04, 0x12
        /*0026*/ 	.short	(.L_7 - .L_6)
	.align		4
.L_6:
        /*0028*/ 	.word	index@(triton_per_fused_add_div_gt_sigmoid_sum_0)
        /*002c*/ 	.word	0x00000000
.L_7:


//--------------------- .nv.info.triton_per_fused_add_div_gt_sigmoid_sum_0 --------------------------
	.section	.nv.info.triton_per_fused_add_div_gt_sigmoid_sum_0,"",@"SHT_CUDA_INFO"
	.sectionflags	@""
	.align	4


	//----- nvinfo : EIATTR_CUDA_API_VERSION
	.align		4
        /*0000*/ 	.byte	0x04, 0x37
        /*0002*/ 	.short	(.L_9 - .L_8)
.L_8:
        /*0004*/ 	.word	0x0000007c


	//----- nvinfo : EIATTR_KPARAM_INFO
	.align		4
.L_9:
        /*0008*/ 	.byte	0x04, 0x17
        /*000a*/ 	.short	(.L_11 - .L_10)
.L_10:
        /*000c*/ 	.word	0x00000000
        /*0010*/ 	.short	0x0003
        /*0012*/ 	.short	0x0014
        /*0014*/ 	.byte	0x00, 0xf0, 0x11, 0x00


	//----- nvinfo : EIATTR_KPARAM_INFO
	.align		4
.L_11:
        /*0018*/ 	.byte	0x04, 0x17
        /*001a*/ 	.short	(.L_13 - .L_12)
.L_12:
        /*001c*/ 	.word	0x00000000
        /*0020*/ 	.short	0x0002
        /*0022*/ 	.short	0x0010
        /*0024*/ 	.byte	0x00, 0xf0, 0x11, 0x00


	//----- nvinfo : EIATTR_KPARAM_INFO
	.align		4
.L_13:
        /*0028*/ 	.byte	0x04, 0x17
        /*002a*/ 	.short	(.L_15 - .L_14)
.L_14:
        /*002c*/ 	.word	0x00000000
        /*0030*/ 	.short	0x0001
        /*0032*/ 	.short	0x0008
        /*0034*/ 	.byte	0x00, 0xf4, 0x21, 0x00


	//----- nvinfo : EIATTR_KPARAM_INFO
	.align		4
.L_15:
        /*0038*/ 	.byte	0x04, 0x17
        /*003a*/ 	.short	(.L_17 - .L_16)
.L_16:
        /*003c*/ 	.word	0x00000000
        /*0040*/ 	.short	0x0000
        /*0042*/ 	.short	0x0000
        /*0044*/ 	.byte	0x00, 0xf4, 0x21, 0x00


	//----- nvinfo : EIATTR_SPARSE_MMA_MASK
	.align		4
.L_17:
        /*0048*/ 	.byte	0x03, 0x50
        /*004a*/ 	.short	0x0000


	//----- nvinfo : EIATTR_MAXREG_COUNT
	.align		4
        /*004c*/ 	.byte	0x03, 0x1b
        /*004e*/ 	.short	0x00ff


	//----- nvinfo : EIATTR_COOP_GROUP_MASK_REGIDS
	.align		4
        /*0050*/ 	.byte	0x04, 0x29
        /*0052*/ 	.short	(.L_19 - .L_18)


	//   ....[0]....
.L_18:
        /*0054*/ 	.word	0xffffffff


	//   ....[1]....
        /*0058*/ 	.word	0xffffffff


	//   ....[2]....
        /*005c*/ 	.word	0xffffffff


	//   ....[3]....
        /*0060*/ 	.word	0xffffffff


	//   ....[4]....
        /*0064*/ 	.word	0xffffffff


	//   ....[5]....
        /*0068*/ 	.word	0xffffffff


	//   ....[6]....
        /*006c*/ 	.word	0xffffffff


	//----- nvinfo : EIATTR_COOP_GROUP_INSTR_OFFSETS
	.align		4
.L_19:
        /*0070*/ 	.byte	0x04, 0x28
        /*0072*/ 	.short	(.L_21 - .L_20)


	//   ....[0]....
.L_20:
        /*0074*/ 	.word	0x000001c0


	//   ....[1]....
        /*0078*/ 	.word	0x000001f0


	//   ....[2]....
        /*007c*/ 	.word	0x00000200


	//   ....[3]....
        /*0080*/ 	.word	0x00000230


	//   ....[4]....
        /*0084*/ 	.word	0x00000240


	//   ....[5]....
        /*0088*/ 	.word	0x00000270


	//   ....[6]....
        /*008c*/ 	.word	0x00000290


	//----- nvinfo : EIATTR_EXIT_INSTR_OFFSETS
	.align		4
.L_21:
        /*0090*/ 	.byte	0x04, 0x1c
        /*0092*/ 	.short	(.L_23 - .L_22)


	//   ....[0]....
.L_22:
        /*0094*/ 	.word	0x00000390


	//   ....[1]....
        /*0098*/ 	.word	0x000003b0


	//----- nvinfo : EIATTR_REQNTID
	.align		4
.L_23:
        /*009c*/ 	.byte	0x04, 0x10
        /*009e*/ 	.short	(.L_25 - .L_24)
.L_24:
        /*00a0*/ 	.word	0x00000040
        /*00a4*/ 	.word	0x00000001
        /*00a8*/ 	.word	0x00000001


	//----- nvinfo : EIATTR_CBANK_PARAM_SIZE
	.align		4
.L_25:
        /*00ac*/ 	.byte	0x03, 0x19
        /*00ae*/ 	.short	0x0018


	//----- nvinfo : EIATTR_PARAM_CBANK
	.align		4
        /*00b0*/ 	.byte	0x04, 0x0a
        /*00b2*/ 	.short	(.L_27 - .L_26)
	.align		4
.L_26:
        /*00b4*/ 	.word	index@(.nv.constant0.triton_per_fused_add_div_gt_sigmoid_sum_0)
        /*00b8*/ 	.short	0x0210
        /*00ba*/ 	.short	0x0018


	//----- nvinfo : EIATTR_SW_WAR
	.align		4
.L_27:
        /*00bc*/ 	.byte	0x04, 0x36
        /*00be*/ 	.short	(.L_29 - .L_28)
.L_28:
        /*00c0*/ 	.word	0x00000008
.L_29:


//--------------------- .nv.callgraph             --------------------------
	.section	.nv.callgraph,"",@"SHT_CUDA_CALLGRAPH"
	.align	4
	.sectionentsize	8
	.align		4
        /*0000*/ 	.word	0x00000000
	.align		4
        /*0004*/ 	.word	0xffffffff
	.align		4
        /*0008*/ 	.word	0x00000000
	.align		4
        /*000c*/ 	.word	0xfffffffe
	.align		4
        /*0010*/ 	.word	0x00000000
	.align		4
        /*0014*/ 	.word	0xfffffffd
	.align		4
        /*0018*/ 	.word	0x00000000
	.align		4
        /*001c*/ 	.word	0xfffffffc


//--------------------- .text.triton_per_fused_add_div_gt_sigmoid_sum_0 --------------------------
	.section	.text.triton_per_fused_add_div_gt_sigmoid_sum_0,"ax",@progbits
	.align	128
        .global         triton_per_fused_add_div_gt_sigmoid_sum_0
        .type           triton_per_fused_add_div_gt_sigmoid_sum_0,@function
        .size           triton_per_fused_add_div_gt_sigmoid_sum_0,(.L_x_1 - triton_per_fused_add_div_gt_sigmoid_sum_0)
        .other          triton_per_fused_add_div_gt_sigmoid_sum_0,@"STO_CUDA_ENTRY STV_DEFAULT"
triton_per_fused_add_div_gt_sigmoid_sum_0:
.text.triton_per_fused_add_div_gt_sigmoid_sum_0:
[----:B------:R-:W0:Y:S02]  /*0000*/  LDC R1, c[0x0][0x28] ;  /* 0x00000a00ff017b82 */ /* 0x000e240000000800 */
[----:B------:R-:W1:Y:S01]  /*0010*/  S2R R9, SR_TID.X ;  /* 0x0000000000097919 */ /* 0x000e620000002100 */
[----:B------:R-:W2:Y:S01]  /*0020*/  LDC.64 R4, c[0x0][0x210] ;  /* 0x00008400ff047b82 */ /* 0x000ea20000000a00 */
[----:B------:R-:W-:Y:S01]  /*0030*/  ULDC.64 UR4, c[0x0][0x208] ;  /* 0x0000820000047ab9 */ /* 0x000fe20000000a00 */
[----:B------:R-:W3:Y:S01]  /*0040*/  S2R R0, SR_CTAID.X ;  /* 0x0000000000007919 */ /* 0x000ee20000002500 */
[----:B-1----:R-:W-:Y:S02]  /*0050*/  LOP3.LUT R3, R9, 0xf, RZ, 0xc0, !PT ;  /* 0x0000000f09037812 */ /* 0x002fe400078ec0ff */
[----:B---3--:R-:W-:-:S03]  /*0060*/  ISETP.GE.AND P0, PT, R0, 0x10, PT ;  /* 0x000000100000780c */ /* 0x008fc60003f06270 */
[----:B------:R-:W-:Y:S01]  /*0070*/  IMAD R2, R0, 0x10, R3 ;  /* 0x0000001000027824 */ /* 0x000fe200078e0203 */
[----:B------:R-:W-:-:S03]  /*0080*/  HFMA2.MMA R3, -RZ, RZ, 0, 0 ;  /* 0x00000000ff037435 */ /* 0x000fc600000001ff */
[----:B--2---:R-:W-:-:S07]  /*0090*/  IMAD.WIDE R4, R2, 0x4, R4 ;  /* 0x0000000402047825 */ /* 0x004fce00078e0204 */
[----:B------:R1:W2:Y:S02]  /*00a0*/  @!P0 LDG.E R3, desc[UR4][R4.64] ;  /* 0x0000000404038981 */ /* 0x0002a4000c1e1900 */
[----:B-1----:R-:W-:Y:S01]  /*00b0*/  IMAD.MOV.U32 R5, RZ, RZ, 0x3e800000 ;  /* 0x3e800000ff057424 */ /* 0x002fe200078e00ff */
[----:B--2---:R-:W-:-:S05]  /*00c0*/  SEL R3, R3, RZ, !P0 ;  /* 0x000000ff03037207 */ /* 0x004fca0004000000 */
[----:B------:R-:W-:-:S04]  /*00d0*/  FADD R3, RZ, -R3 ;  /* 0x80000003ff037221 */ /* 0x000fc80000000000 */
[----:B------:R-:W-:-:S05]  /*00e0*/  FMUL R3, R3, 1.4426950216293334961 ;  /* 0x3fb8aa3b03037820 */ /* 0x000fca0000400000 */
[----:B------:R-:W-:-:S13]  /*00f0*/  FSETP.GEU.AND P1, PT, R3, -126, PT ;  /* 0xc2fc00000300780b */ /* 0x000fda0003f2e000 */
[----:B------:R-:W-:-:S04]  /*0100*/  @!P1 FMUL R3, R3, 0.5 ;  /* 0x3f00000003039820 */ /* 0x000fc80000400000 */
[----:B------:R-:W1:Y:S02]  /*0110*/  MUFU.EX2 R6, R3 ;  /* 0x0000000300067308 */ /* 0x000e640000000800 */
[----:B-1----:R-:W-:-:S04]  /*0120*/  @!P1 FMUL R6, R6, R6 ;  /* 0x0000000606069220 */ /* 0x002fc80000400000 */
[----:B------:R-:W-:-:S05]  /*0130*/  FADD R6, R6, 1 ;  /* 0x3f80000006067421 */ /* 0x000fca0000000000 */
[----:B------:R-:W-:-:S04]  /*0140*/  FSETP.GT.AND P1, PT, R6, 8.50705917302346158658e+37, PT ;  /* 0x7e8000000600780b */ /* 0x000fc80003f24000 */
[----:B------:R-:W-:-:S09]  /*0150*/  FSEL R5, R5, 1, P1 ;  /* 0x3f80000005057808 */ /* 0x000fd20000800000 */
[----:B------:R-:W-:-:S06]  /*0160*/  @P1 FMUL R6, R6, 0.25 ;  /* 0x3e80000006061820 */ /* 0x000fcc0000400000 */
[----:B------:R-:W1:Y:S02]  /*0170*/  MUFU.RCP R6, R6 ;  /* 0x0000000600067308 */ /* 0x000e640000001000 */
[----:B-1----:R-:W-:-:S05]  /*0180*/  FMUL R8, R6, R5 ;  /* 0x0000000506087220 */ /* 0x002fca0000400000 */
[C---:B------:R-:W-:Y:S02]  /*0190*/  FSETP.GT.AND P0, PT, R8.reuse, 0.5, !P0 ;  /* 0x3f0000000800780b */ /* 0x040fe40004704000 */
[----:B------:R-:W-:Y:S02]  /*01a0*/  FSET.BF.GT.AND R8, R8, 0.5, PT ;  /* 0x3f0000000808780a */ /* 0x000fe40003804000 */
[----:B------:R-:W-:-:S05]  /*01b0*/  SEL R14, RZ, 0x1, !P0 ;  /* 0x00000001ff0e7807 */ /* 0x000fca0004000000 */
[----:B------:R-:W1:Y:S02]  /*01c0*/  SHFL.BFLY PT, R3, R14, 0x8, 0x1f ;  /* 0x0d001f000e037f89 */ /* 0x000e6400000e0000 */
[----:B-1----:R-:W-:-:S04]  /*01d0*/  IADD3 R10, P0, R3, R14, RZ ;  /* 0x0000000e030a7210 */ /* 0x002fc80007f1e0ff */
[----:B------:R-:W-:Y:S01]  /*01e0*/  IADD3.X R13, RZ, RZ, RZ, P0, !PT ;  /* 0x000000ffff0d7210 */ /* 0x000fe200007fe4ff */
[----:B------:R-:W1:Y:S04]  /*01f0*/  SHFL.BFLY PT, R3, R10, 0x4, 0x1f ;  /* 0x0c801f000a037f89 */ /* 0x000e6800000e0000 */
[----:B------:R-:W2:Y:S01]  /*0200*/  SHFL.BFLY PT, R4, R13, 0x4, 0x1f ;  /* 0x0c801f000d047f89 */ /* 0x000ea200000e0000 */
[----:B-1----:R-:W-:-:S05]  /*0210*/  IADD3 R6, P0, R3, R10, RZ ;  /* 0x0000000a03067210 */ /* 0x002fca0007f1e0ff */
[----:B--2---:R-:W-:Y:S01]  /*0220*/  IMAD.X R7, R4, 0x1, R13, P0 ;  /* 0x0000000104077824 */ /* 0x004fe200000e060d */
[----:B------:R-:W1:Y:S04]  /*0230*/  SHFL.BFLY PT, R3, R6, 0x2, 0x1f ;  /* 0x0c401f0006037f89 */ /* 0x000e6800000e0000 */
[----:B------:R-:W2:Y:S01]  /*0240*/  SHFL.BFLY PT, R4, R7, 0x2, 0x1f ;  /* 0x0c401f0007047f89 */ /* 0x000ea200000e0000 */
[----:B-1----:R-:W-:-:S04]  /*0250*/  IADD3 R11, P0, R3, R6, RZ ;  /* 0x00000006030b7210 */ /* 0x002fc80007f1e0ff */
[----:B--2---:R-:W-:Y:S02]  /*0260*/  IADD3.X R12, R4, R7, RZ, P0, !PT ;  /* 0x00000007040c7210 */ /* 0x004fe400007fe4ff */
[----:B------:R-:W1:Y:S01]  /*0270*/  SHFL.BFLY PT, R4, R11, 0x1, 0x1f ;  /* 0x0c201f000b047f89 */ /* 0x000e6200000e0000 */
[----:B------:R-:W2:Y:S03]  /*0280*/  LDC.64 R6, c[0x0][0x218] ;  /* 0x00008600ff067b82 */ /* 0x000ea60000000a00 */
[----:B------:R-:W3:Y:S01]  /*0290*/  SHFL.BFLY PT, R3, R12, 0x1, 0x1f ;  /* 0x0c201f000c037f89 */ /* 0x000ee200000e0000 */
[----:B-1----:R-:W-:-:S05]  /*02a0*/  IADD3 R4, P0, R4, R11, RZ ;  /* 0x0000000b04047210 */ /* 0x002fca0007f1e0ff */
[----:B---3--:R-:W-:Y:S01]  /*02b0*/  IMAD.X R5, R3, 0x1, R12, P0 ;  /* 0x0000000103057824 */ /* 0x008fe200000e060c */
[----:B------:R-:W-:Y:S01]  /*02c0*/  LOP3.LUT P0, RZ, R9, 0x30, RZ, 0xc0, !PT ;  /* 0x0000003009ff7812 */ /* 0x000fe2000780c0ff */
[----:B--2---:R-:W-:Y:S02]  /*02d0*/  IMAD.WIDE R2, R2, 0x4, R6 ;  /* 0x0000000402027825 */ /* 0x004fe400078e0206 */
[----:B------:R-:W1:Y:S01]  /*02e0*/  I2F.S64 R4, R4 ;  /* 0x0000000400047312 */ /* 0x000e620000301400 */
[----:B------:R-:W-:Y:S01]  /*02f0*/  ISETP.LT.AND P0, PT, R0, 0x10, !P0 ;  /* 0x000000100000780c */ /* 0x000fe20004701270 */
[----:B-1----:R-:W-:-:S05]  /*0300*/  FADD R10, R4, 9.9999999392252902908e-09 ;  /* 0x322bcc77040a7421 */ /* 0x002fca0000000000 */
[C---:B------:R-:W-:Y:S02]  /*0310*/  FSETP.GT.AND P1, PT, |R10|.reuse, 8.50705917302346158658e+37, PT ;  /* 0x7e8000000a00780b */ /* 0x040fe40003f24200 */
[----:B------:R-:W-:-:S11]  /*0320*/  FSETP.GEU.AND P2, PT, |R10|, 1.175494350822287508e-38, PT ;  /* 0x008000000a00780b */ /* 0x000fd60003f4e200 */
[----:B------:R-:W-:Y:S01]  /*0330*/  @P1 FMUL R10, R10, 0.25 ;  /* 0x3e8000000a0a1820 */ /* 0x000fe20000400000 */
[----:B------:R-:W-:-:S03]  /*0340*/  @P1 FMUL R8, R8, 0.25 ;  /* 0x3e80000008081820 */ /* 0x000fc60000400000 */
[----:B------:R-:W-:Y:S01]  /*0350*/  @!P2 FMUL R10, R10, 16777216 ;  /* 0x4b8000000a0aa820 */ /* 0x000fe20000400000 */
[----:B------:R-:W-:-:S03]  /*0360*/  @!P2 FMUL R8, R8, 16777216 ;  /* 0x4b8000000808a820 */ /* 0x000fc60000400000 */
[----:B------:R-:W1:Y:S02]  /*0370*/  MUFU.RCP R11, R10 ;  /* 0x0000000a000b7308 */ /* 0x000e640000001000 */
[----:B-1----:R-:W-:Y:S01]  /*0380*/  FMUL R11, R11, R8 ;  /* 0x000000080b0b7220 */ /* 0x002fe20000400000 */
[----:B------:R-:W-:Y:S06]  /*0390*/  @!P0 EXIT ;  /* 0x000000000000894d */ /* 0x000fec0003800000 */
[----:B------:R-:W-:Y:S01]  /*03a0*/  STG.E desc[UR4][R2.64], R11 ;  /* 0x0000000b02007986 */ /* 0x000fe2000c101904 */
[----:B------:R-:W-:Y:S05]  /*03b0*/  EXIT ;  /* 0x000000000000794d */ /* 0x000fea0003800000 */
.L_x_0:
[----:B------:R-:W-:-:S00]  /*03c0*/  BRA `(.L_x_0) ;  /* 0xfffffffc00fc7947 */ /* 0x000fc0000383ffff */
[----:B------:R-:W-:-:S00]  /*03d0*/  NOP ;  /* 0x0000000000007918 */ /* 0x000fc00000000000 */
        /* <DEDUP_REMOVED lines=10> */
.L_x_1:


//--------------------- .nv.constant0.triton_per_fused_add_div_gt_sigmoid_sum_0 --------------------------
	.section	.nv.constant0.triton_per_fused_add_div_gt_sigmoid_sum_0,"a",@progbits
	.sectionflags	@""
	.align	4
.nv.constant0.triton_per_fused_add_div_gt_sigmoid_sum_0:
	.zero		552
